//
// Generated by NVIDIA NVVM Compiler
//
// Compiler Build ID: CL-36424714
// Cuda compilation tools, release 13.0, V13.0.88
// Based on NVVM 20.0.0
//

.version 9.0
.target sm_100
.address_size 64

	// .globl	_Z11scaleVectorfPfS_

.visible .entry _Z11scaleVectorfPfS_(
	.param .f32 _Z11scaleVectorfPfS__param_0,
	.param .u64 .ptr .align 1 _Z11scaleVectorfPfS__param_1,
	.param .u64 .ptr .align 1 _Z11scaleVectorfPfS__param_2
)
{
	.reg .pred 	%p<2>;
	.reg .b32 	%r<5>;
	.reg .b32 	%f<4>;
	.reg .b64 	%rd<8>;

	ld.param.f32 	%f1, [_Z11scaleVectorfPfS__param_0];
	ld.param.u64 	%rd1, [_Z11scaleVectorfPfS__param_1];
	ld.param.u64 	%rd2, [_Z11scaleVectorfPfS__param_2];
	mov.u32 	%r2, %tid.x;
	mov.u32 	%r3, %ctaid.x;
	mov.u32 	%r4, %ntid.x;
	mad.lo.s32 	%r1, %r3, %r4, %r2;
	setp.gt.s32 	%p1, %r1, 32767;
	@%p1 bra 	$L__BB0_2;
	cvta.to.global.u64 	%rd3, %rd1;
	cvta.to.global.u64 	%rd4, %rd2;
	mul.wide.s32 	%rd5, %r1, 4;
	add.s64 	%rd6, %rd3, %rd5;
	ld.global.f32 	%f2, [%rd6];
	mul.f32 	%f3, %f1, %f2;
	add.s64 	%rd7, %rd4, %rd5;
	st.global.f32 	[%rd7], %f3;
$L__BB0_2:
	ret;

}


// ===== COMPILED SASS (sm_100) =====

	.target	sm_100

	.elftype	@"ET_EXEC"


//--------------------- .note.nv.tkinfo           --------------------------
	.section	.note.nv.tkinfo,"",@"SHT_NOTE"
	.sectionflags	@"SHF_NOTE_NV_TKINFO"
	.tkinfo
        /*0018*/ 	.word	0x00000002
        /*0030*/ 	.string	""
        /*0030*/ 	.string	"ptxas"
        /*0030*/ 	.string	"Cuda compilation tools, release 13.0, V13.0.88"
        /*0030*/ 	.string	"Build cuda_13.0.r13.0/compiler.36424714_0"
        /*0030*/ 	.string	"-arch sm_100 -m 64 "



//--------------------- .note.nv.cuinfo           --------------------------
	.section	.note.nv.cuinfo,"",@"SHT_NOTE"
	.sectionflags	@"SHF_NOTE_NV_CUINFO"
        /*0018*/ 	.short	0x0002
        /*001a*/ 	.short	0x0064
        /*001c*/ 	.short	0x0082
	.zero		2


//--------------------- .nv.info                  --------------------------
	.section	.nv.info,"",@"SHT_CUDA_INFO"
	.align	4


	//----- nvinfo : EIATTR_REGCOUNT
	.align		4
        /*0000*/ 	.byte	0x04, 0x2f
        /*0002*/ 	.short	(.L_1 - .L_0)
	.align		4
.L_0:
        /*0004*/ 	.word	index@(_Z11scaleVectorfPfS_)
        /*0008*/ 	.word	0x0000000a


	//----- nvinfo : EIATTR_FRAME_SIZE
	.align		4
.L_1:
        /*000c*/ 	.byte	0x04, 0x11
        /*000e*/ 	.short	(.L_3 - .L_2)
	.align		4
.L_2:
        /*0010*/ 	.word	index@(_Z11scaleVectorfPfS_)
        /*0014*/ 	.word	0x00000000


	//----- nvinfo : EIATTR_MIN_STACK_SIZE
	.align		4
.L_3:
        /*0018*/ 	.byte	0x04, 0x12
        /*001a*/ 	.short	(.L_5 - .L_4)
	.align		4
.L_4:
        /*001c*/ 	.word	index@(_Z11scaleVectorfPfS_)
        /*0020*/ 	.word	0x00000000
.L_5:


//--------------------- .nv.compat                --------------------------
	.section	.nv.compat,"",@"SHT_CUDA_COMPAT_INFO"
	.align	4
        /*0000*/ 	.byte	0x02, 0x09, 0x00, 0x00, 0x02, 0x02, 0x01, 0x00, 0x02, 0x05, 0x05, 0x00, 0x03, 0x07, 0x01, 0x01
        /*0010*/ 	.byte	0x02, 0x03, 0x00, 0x00, 0x02, 0x06, 0x01, 0x00, 0x04, 0x0b, 0x08, 0x00, 0x09, 0x00, 0x00, 0x00
        /*0020*/ 	.byte	0x00, 0x00, 0x00, 0x00


//--------------------- .nv.info._Z11scaleVectorfPfS_ --------------------------
	.section	.nv.info._Z11scaleVectorfPfS_,"",@"SHT_CUDA_INFO"
	.sectionflags	@""
	.align	4


	//----- nvinfo : EIATTR_CUDA_API_VERSION
	.align		4
        /*0000*/ 	.byte	0x04, 0x37
        /*0002*/ 	.short	(.L_7 - .L_6)
.L_6:
        /*0004*/ 	.word	0x00000082


	//----- nvinfo : EIATTR_KPARAM_INFO
	.align		4
.L_7:
        /*0008*/ 	.byte	0x04, 0x17
        /*000a*/ 	.short	(.L_9 - .L_8)
.L_8:
        /*000c*/ 	.word	0x00000000
        /*0010*/ 	.short	0x0002
        /*0012*/ 	.short	0x0010
        /*0014*/ 	.byte	0x00, 0xf5, 0x21, 0x00


	//----- nvinfo : EIATTR_KPARAM_INFO
	.align		4
.L_9:
        /*0018*/ 	.byte	0x04, 0x17
        /*001a*/ 	.short	(.L_11 - .L_10)
.L_10:
        /*001c*/ 	.word	0x00000000
        /*0020*/ 	.short	0x0001
        /*0022*/ 	.short	0x0008
        /*0024*/ 	.byte	0x00, 0xf5, 0x21, 0x00


	//----- nvinfo : EIATTR_KPARAM_INFO
	.align		4
.L_11:
        /*0028*/ 	.byte	0x04, 0x17
        /*002a*/ 	.short	(.L_13 - .L_12)
.L_12:
        /*002c*/ 	.word	0x00000000
        /*0030*/ 	.short	0x0000
        /*0032*/ 	.short	0x0000
        /*0034*/ 	.byte	0x00, 0xf0, 0x11, 0x00


	//----- nvinfo : EIATTR_SPARSE_MMA_MASK
	.align		4
.L_13:
        /*0038*/ 	.byte	0x03, 0x50
        /*003a*/ 	.short	0x0000


	//----- nvinfo : EIATTR_MAXREG_COUNT
	.align		4
        /*003c*/ 	.byte	0x03, 0x1b
        /*003e*/ 	.short	0x00ff


	//----- nvinfo : EIATTR_MERCURY_ISA_VERSION
	.align		4
        /*0040*/ 	.byte	0x03, 0x5f
        /*0042*/ 	.short	0x0101


	//----- nvinfo : EIATTR_VRC_CTA_INIT_COUNT
	.align		4
        /*0044*/ 	.byte	0x02, 0x4a
	.zero		1
	.zero		1


	//----- nvinfo : EIATTR_EXIT_INSTR_OFFSETS
	.align		4
        /*0048*/ 	.byte	0x04, 0x1c
        /*004a*/ 	.short	(.L_15 - .L_14)


	//   ....[0]....
.L_14:
        /*004c*/ 	.word	0x00000060


	//   ....[1]....
        /*0050*/ 	.word	0x00000100


	//----- nvinfo : EIATTR_CBANK_PARAM_SIZE
	.align		4
.L_15:
        /*0054*/ 	.byte	0x03, 0x19
        /*0056*/ 	.short	0x0018


	//----- nvinfo : EIATTR_PARAM_CBANK
	.align		4
        /*0058*/ 	.byte	0x04, 0x0a
        /*005a*/ 	.short	(.L_17 - .L_16)
	.align		4
.L_16:
        /*005c*/ 	.word	index@(.nv.constant0._Z11scaleVectorfPfS_)
        /*0060*/ 	.short	0x0380
        /*0062*/ 	.short	0x0018


	//----- nvinfo : EIATTR_SW_WAR
	.align		4
.L_17:
        /*0064*/ 	.byte	0x04, 0x36
        /*0066*/ 	.short	(.L_19 - .L_18)
.L_18:
        /*0068*/ 	.word	0x00000008
.L_19:


//--------------------- .nv.callgraph             --------------------------
	.section	.nv.callgraph,"",@"SHT_CUDA_CALLGRAPH"
	.align	4
	.sectionentsize	8
	.align		4
        /*0000*/ 	.word	0x00000000
	.align		4
        /*0004*/ 	.word	0xffffffff
	.align		4
        /*0008*/ 	.word	0x00000000
	.align		4
        /*000c*/ 	.word	0xfffffffe
	.align		4
        /*0010*/ 	.word	0x00000000
	.align		4
        /*0014*/ 	.word	0xfffffffd
	.align		4
        /*0018*/ 	.word	0x00000000
	.align		4
        /*001c*/ 	.word	0xfffffffc


//--------------------- .text._Z11scaleVectorfPfS_ --------------------------
	.section	.text._Z11scaleVectorfPfS_,"ax",@progbits
	.align	128
        .global         _Z11scaleVectorfPfS_
        .type           _Z11scaleVectorfPfS_,@function
        .size           _Z11scaleVectorfPfS_,(.L_x_1 - _Z11scaleVectorfPfS_)
        .other          _Z11scaleVectorfPfS_,@"STO_CUDA_ENTRY STV_DEFAULT"
_Z11scaleVectorfPfS_:
.text._Z11scaleVectorfPfS_:
[----:B------:R-:W-:Y:S01]  /*0000*/  LDC R1, c[0x0][0x37c] ;  /* 0x0000df00ff017b82 */ /* 0x000fe20000000800 */
[----:B------:R-:W0:Y:S07]  /*0010*/  S2R R7, SR_TID.X ;  /* 0x0000000000077919 */ /* 0x000e2e0000002100 */
[----:B------:R-:W0:Y:S08]  /*0020*/  S2UR UR4, SR_CTAID.X ;  /* 0x00000000000479c3 */ /* 0x000e300000002500 */
[----:B------:R-:W0:Y:S02]  /*0030*/  LDC R0, c[0x0][0x360] ;  /* 0x0000d800ff007b82 */ /* 0x000e240000000800 */
[----:B0-----:R-:W-:-:S05]  /*0040*/  IMAD R7, R0, UR4, R7 ;  /* 0x0000000400077c24 */ /* 0x001fca000f8e0207 */
[----:B------:R-:W-:-:S13]  /*0050*/  ISETP.GT.AND P0, PT, R7, 0x7fff, PT ;  /* 0x00007fff0700780c */ /* 0x000fda0003f04270 */
[----:B------:R-:W-:Y:S05]  /*0060*/  @P0 EXIT ;  /* 0x000000000000094d */ /* 0x000fea0003800000 */
[----:B------:R-:W0:Y:S01]  /*0070*/  LDC.64 R2, c[0x0][0x388] ;  /* 0x0000e200ff027b82 */ /* 0x000e220000000a00 */
[----:B------:R-:W1:Y:S01]  /*0080*/  LDCU.64 UR4, c[0x0][0x358] ;  /* 0x00006b00ff0477ac */ /* 0x000e620008000a00 */
[----:B------:R-:W2:Y:S06]  /*0090*/  LDCU UR6, c[0x0][0x380] ;  /* 0x00007000ff0677ac */ /* 0x000eac0008000800 */
[----:B------:R-:W3:Y:S01]  /*00a0*/  LDC.64 R4, c[0x0][0x390] ;  /* 0x0000e400ff047b82 */ /* 0x000ee20000000a00 */
[----:B0-----:R-:W-:-:S06]  /*00b0*/  IMAD.WIDE R2, R7, 0x4, R2 ;  /* 0x0000000407027825 */ /* 0x001fcc00078e0202 */
[----:B-1----:R-:W2:Y:S01]  /*00c0*/  LDG.E R2, desc[UR4][R2.64] ;  /* 0x0000000402027981 */ /* 0x002ea2000c1e1900 */
[----:B---3--:R-:W-:-:S04]  /*00d0*/  IMAD.WIDE R4, R7, 0x4, R4 ;  /* 0x0000000407047825 */ /* 0x008fc800078e0204 */
[----:B--2---:R-:W-:-:S05]  /*00e0*/  FMUL R7, R2, UR6 ;  /* 0x0000000602077c20 */ /* 0x004fca0008400000 */
[----:B------:R-:W-:Y:S01]  /*00f0*/  STG.E desc[UR4][R4.64], R7 ;  /* 0x0000000704007986 */ /* 0x000fe2000c101904 */
[----:B------:R-:W-:Y:S05]  /*0100*/  EXIT ;  /* 0x000000000000794d */ /* 0x000fea0003800000 */
.L_x_0:
[----:B------:R-:W-:-:S00]  /*0110*/  BRA `(.L_x_0) ;  /* 0xfffffffc00fc7947 */ /* 0x000fc0000383ffff */
[----:B------:R-:W-:-:S00]  /*0120*/  NOP ;  /* 0x0000000000007918 */ /* 0x000fc00000000000 */
        /* <DEDUP_REMOVED lines=13> */
.L_x_1:


//--------------------- .nv.shared.reserved.0     --------------------------
	.section	.nv.shared.reserved.0,"aw",@nobits
	.weak		__nv_reservedSMEM_offset_0_alias
	.size		__nv_reservedSMEM_offset_0_alias, 0, 64
	.other		__nv_reservedSMEM_offset_0_alias,@"STO_CUDA_RESERVED_SHARED STV_DEFAULT"
__nv_reservedSMEM_offset_0_alias:
	.zero		0
	.zero		64


//--------------------- .nv.constant0._Z11scaleVectorfPfS_ --------------------------
	.section	.nv.constant0._Z11scaleVectorfPfS_,"a",@progbits
	.sectionflags	@""
	.align	4
.nv.constant0._Z11scaleVectorfPfS_:
	.zero		920


//--------------------- SYMBOLS --------------------------

	.type		.nv.reservedSmem.offset0,@object
	.size		.nv.reservedSmem.offset0,0x4
